	.headerflags	@"EF_CUDA_TEXMODE_UNIFIED EF_CUDA_64BIT_ADDRESS EF_CUDA_ACCELERATORS EF_CUDA_SM90 EF_CUDA_VIRTUAL_SM(EF_CUDA_SM90)"
	.elftype	@"ET_EXEC"


//--------------------- .nv.info                  --------------------------
	.section	.nv.info,"",@"SHT_CUDA_INFO"
	.align	4


	//----- nvinfo : EIATTR_REGCOUNT
	.align		4
        /*0000*/ 	.byte	0x04, 0x2f
        /*0002*/ 	.short	(.L_1 - .L_0)
	.align		4
.L_0:
        /*0004*/ 	.word	index@(triton_poi_fused_native_layer_norm_2)
        /*0008*/ 	.word	0x00000016


	//----- nvinfo : EIATTR_MIN_STACK_SIZE
	.align		4
.L_1:
        /*000c*/ 	.byte	0x04, 0x12
        /*000e*/ 	.short	(.L_3 - .L_2)
	.align		4
.L_2:
        /*0010*/ 	.word	index@(triton_poi_fused_native_layer_norm_2)
        /*0014*/ 	.word	0x00000000


	//----- nvinfo : EIATTR_FRAME_SIZE
	.align		4
.L_3:
        /*0018*/ 	.byte	0x04, 0x11
        /*001a*/ 	.short	(.L_5 - .L_4)
	.align		4
.L_4:
        /*001c*/ 	.word	index@(triton_poi_fused_native_layer_norm_2)
        /*0020*/ 	.word	0x00000000


	//----- nvinfo : EIATTR_MIN_STACK_SIZE
	.align		4
.L_5:
        /*0024*/ 	.byte	0x04, 0x12
        /*0026*/ 	.short	(.L_7 - .L_6)
	.align		4
.L_6:
        /*0028*/ 	.word	index@(triton_poi_fused_native_layer_norm_2)
        /*002c*/ 	.word	0x00000000
.L_7:


//--------------------- .nv.info.triton_poi_fused_native_layer_norm_2 --------------------------
	.section	.nv.info.triton_poi_fused_native_layer_norm_2,"",@"SHT_CUDA_INFO"
	.sectionflags	@""
	.align	4


	//----- nvinfo : EIATTR_CUDA_API_VERSION
	.align		4
        /*0000*/ 	.byte	0x04, 0x37
        /*0002*/ 	.short	(.L_9 - .L_8)
.L_8:
        /*0004*/ 	.word	0x0000007c


	//----- nvinfo : EIATTR_KPARAM_INFO
	.align		4
.L_9:
        /*0008*/ 	.byte	0x04, 0x17
        /*000a*/ 	.short	(.L_11 - .L_10)
.L_10:
        /*000c*/ 	.word	0x00000000
        /*0010*/ 	.short	0x0006
        /*0012*/ 	.short	0x0030
        /*0014*/ 	.byte	0x00, 0xf0, 0x11, 0x00


	//----- nvinfo : EIATTR_KPARAM_INFO
	.align		4
.L_11:
        /*0018*/ 	.byte	0x04, 0x17
        /*001a*/ 	.short	(.L_13 - .L_12)
.L_12:
        /*001c*/ 	.word	0x00000000
        /*0020*/ 	.short	0x0005
        /*0022*/ 	.short	0x0028
        /*0024*/ 	.byte	0x00, 0xf4, 0x21, 0x00


	//----- nvinfo : EIATTR_KPARAM_INFO
	.align		4
.L_13:
        /*0028*/ 	.byte	0x04, 0x17
        /*002a*/ 	.short	(.L_15 - .L_14)
.L_14:
        /*002c*/ 	.word	0x00000000
        /*0030*/ 	.short	0x0004
        /*0032*/ 	.short	0x0020
        /*0034*/ 	.byte	0x00, 0xf4, 0x21, 0x00


	//----- nvinfo : EIATTR_KPARAM_INFO
	.align		4
.L_15:
        /*0038*/ 	.byte	0x04, 0x17
        /*003a*/ 	.short	(.L_17 - .L_16)
.L_16:
        /*003c*/ 	.word	0x00000000
        /*0040*/ 	.short	0x0003
        /*0042*/ 	.short	0x0018
        /*0044*/ 	.byte	0x00, 0xf4, 0x21, 0x00


	//----- nvinfo : EIATTR_KPARAM_INFO
	.align		4
.L_17:
        /*0048*/ 	.byte	0x04, 0x17
        /*004a*/ 	.short	(.L_19 - .L_18)
.L_18:
        /*004c*/ 	.word	0x00000000
        /*0050*/ 	.short	0x0002
        /*0052*/ 	.short	0x0010
        /*0054*/ 	.byte	0x00, 0xf4, 0x21, 0x00


	//----- nvinfo : EIATTR_KPARAM_INFO
	.align		4
.L_19:
        /*0058*/ 	.byte	0x04, 0x17
        /*005a*/ 	.short	(.L_21 - .L_20)
.L_20:
        /*005c*/ 	.word	0x00000000
        /*0060*/ 	.short	0x0001
        /*0062*/ 	.short	0x0008
        /*0064*/ 	.byte	0x00, 0xf4, 0x21, 0x00


	//----- nvinfo : EIATTR_KPARAM_INFO
	.align		4
.L_21:
        /*0068*/ 	.byte	0x04, 0x17
        /*006a*/ 	.short	(.L_23 - .L_22)
.L_22:
        /*006c*/ 	.word	0x00000000
        /*0070*/ 	.short	0x0000
        /*0072*/ 	.short	0x0000
        /*0074*/ 	.byte	0x00, 0xf4, 0x21, 0x00


	//----- nvinfo : EIATTR_SPARSE_MMA_MASK
	.align		4
.L_23:
        /*0078*/ 	.byte	0x03, 0x50
        /*007a*/ 	.short	0x0000


	//----- nvinfo : EIATTR_MAXREG_COUNT
	.align		4
        /*007c*/ 	.byte	0x03, 0x1b
        /*007e*/ 	.short	0x00ff


	//----- nvinfo : EIATTR_EXIT_INSTR_OFFSETS
	.align		4
        /*0080*/ 	.byte	0x04, 0x1c
        /*0082*/ 	.short	(.L_25 - .L_24)


	//   ....[0]....
.L_24:
        /*0084*/ 	.word	0x00000260


	//   ....[1]....
        /*0088*/ 	.word	0x00000280


	//----- nvinfo : EIATTR_REQNTID
	.align		4
.L_25:
        /*008c*/ 	.byte	0x04, 0x10
        /*008e*/ 	.short	(.L_27 - .L_26)
.L_26:
        /*0090*/ 	.word	0x00000020
        /*0094*/ 	.word	0x00000001
        /*0098*/ 	.word	0x00000001


	//----- nvinfo : EIATTR_CBANK_PARAM_SIZE
	.align		4
.L_27:
        /*009c*/ 	.byte	0x03, 0x19
        /*009e*/ 	.short	0x0034


	//----- nvinfo : EIATTR_PARAM_CBANK
	.align		4
        /*00a0*/ 	.byte	0x04, 0x0a
        /*00a2*/ 	.short	(.L_29 - .L_28)
	.align		4
.L_28:
        /*00a4*/ 	.word	index@(.nv.constant0.triton_poi_fused_native_layer_norm_2)
        /*00a8*/ 	.short	0x0210
        /*00aa*/ 	.short	0x0034


	//----- nvinfo : EIATTR_SW_WAR
	.align		4
.L_29:
        /*00ac*/ 	.byte	0x04, 0x36
        /*00ae*/ 	.short	(.L_31 - .L_30)
.L_30:
        /*00b0*/ 	.word	0x00000008
.L_31:


//--------------------- .nv.callgraph             --------------------------
	.section	.nv.callgraph,"",@"SHT_CUDA_CALLGRAPH"
	.align	4
	.sectionentsize	8
	.align		4
        /*0000*/ 	.word	0x00000000
	.align		4
        /*0004*/ 	.word	0xffffffff
	.align		4
        /*0008*/ 	.word	0x00000000
	.align		4
        /*000c*/ 	.word	0xfffffffe
	.align		4
        /*0010*/ 	.word	0x00000000
	.align		4
        /*0014*/ 	.word	0xfffffffd
	.align		4
        /*0018*/ 	.word	0x00000000
	.align		4
        /*001c*/ 	.word	0xfffffffc


//--------------------- .text.triton_poi_fused_native_layer_norm_2 --------------------------
	.section	.text.triton_poi_fused_native_layer_norm_2,"ax",@progbits
	.align	128
        .global         triton_poi_fused_native_layer_norm_2
        .type           triton_poi_fused_native_layer_norm_2,@function
        .size           triton_poi_fused_native_layer_norm_2,(.L_x_1 - triton_poi_fused_native_layer_norm_2)
        .other          triton_poi_fused_native_layer_norm_2,@"STO_CUDA_ENTRY STV_DEFAULT"
triton_poi_fused_native_layer_norm_2:
.text.triton_poi_fused_native_layer_norm_2:
[----:B------:R-:W0:Y:S01]  /*0000*/  LDC R1, c[0x0][0x28] ;  /* 0x00000a00ff017b82 */ /* 0x000e220000000800 */
[----:B------:R-:W1:Y:S07]  /*0010*/  S2R R16, SR_TID.X ;  /* 0x0000000000107919 */ /* 0x000e6e0000002100 */
[----:B------:R-:W2:Y:S01]  /*0020*/  LDC.64 R2, c[0x0][0x210] ;  /* 0x00008400ff027b82 */ /* 0x000ea20000000a00 */
[----:B------:R-:W-:Y:S01]  /*0030*/  HFMA2.MMA R12, -RZ, RZ, 0, 0 ;  /* 0x00000000ff0c7435 */ /* 0x000fe200000001ff */
[----:B------:R-:W-:Y:S01]  /*0040*/  IMAD.MOV.U32 R19, RZ, RZ, RZ ;  /* 0x000000ffff137224 */ /* 0x000fe200078e00ff */
[----:B------:R-:W3:Y:S01]  /*0050*/  S2R R13, SR_CTAID.X ;  /* 0x00000000000d7919 */ /* 0x000ee20000002500 */
[----:B------:R-:W-:-:S04]  /*0060*/  ULDC.64 UR4, c[0x0][0x208] ;  /* 0x0000820000047ab9 */ /* 0x000fc80000000a00 */
[----:B------:R-:W4:Y:S08]  /*0070*/  LDC.64 R4, c[0x0][0x218] ;  /* 0x00008600ff047b82 */ /* 0x000f300000000a00 */
[----:B------:R-:W5:Y:S08]  /*0080*/  LDC.64 R6, c[0x0][0x220] ;  /* 0x00008800ff067b82 */ /* 0x000f700000000a00 */
[----:B------:R-:W5:Y:S01]  /*0090*/  LDC.64 R8, c[0x0][0x228] ;  /* 0x00008a00ff087b82 */ /* 0x000f620000000a00 */
[----:B-1----:R-:W-:-:S07]  /*00a0*/  LOP3.LUT R0, R16, 0xf, RZ, 0xc0, !PT ;  /* 0x0000000f10007812 */ /* 0x002fce00078ec0ff */
[----:B------:R-:W1:Y:S01]  /*00b0*/  LDC.64 R10, c[0x0][0x230] ;  /* 0x00008c00ff0a7b82 */ /* 0x000e620000000a00 */
[----:B---3--:R-:W-:-:S04]  /*00c0*/  LEA R13, R13, R0, 0x4 ;  /* 0x000000000d0d7211 */ /* 0x008fc800078e20ff */
[----:B------:R-:W-:Y:S01]  /*00d0*/  SHF.R.S32.HI R0, RZ, 0x1f, R13 ;  /* 0x0000001fff007819 */ /* 0x000fe2000001140d */
[C---:B--2---:R-:W-:Y:S01]  /*00e0*/  IMAD.WIDE R2, R13.reuse, 0x4, R2 ;  /* 0x000000040d027825 */ /* 0x044fe200078e0202 */
[----:B------:R-:W-:Y:S02]  /*00f0*/  ISETP.GE.AND P0, PT, R13, 0x10, PT ;  /* 0x000000100d00780c */ /* 0x000fe40003f06270 */
[----:B------:R-:W-:-:S04]  /*0100*/  LEA.HI R0, R0, R13, RZ, 0x2 ;  /* 0x0000000d00007211 */ /* 0x000fc800078f10ff */
[----:B------:R-:W-:Y:S02]  /*0110*/  SHF.R.S32.HI R15, RZ, 0x2, R0 ;  /* 0x00000002ff0f7819 */ /* 0x000fe40000011400 */
[----:B------:R-:W-:-:S03]  /*0120*/  LOP3.LUT R0, R0, 0xfffffffc, RZ, 0xc0, !PT ;  /* 0xfffffffc00007812 */ /* 0x000fc600078ec0ff */
[C---:B----4-:R-:W-:Y:S01]  /*0130*/  IMAD.WIDE R4, R15.reuse, 0x4, R4 ;  /* 0x000000040f047825 */ /* 0x050fe200078e0204 */
[----:B------:R-:W-:Y:S01]  /*0140*/  IADD3 R17, R13, -R0, RZ ;  /* 0x800000000d117210 */ /* 0x000fe20007ffe0ff */
[----:B------:R2:W3:Y:S02]  /*0150*/  @!P0 LDG.E R12, desc[UR4][R2.64] ;  /* 0x00000004020c8981 */ /* 0x0004e4000c1e1900 */
[----:B------:R-:W-:Y:S02]  /*0160*/  IMAD.MOV.U32 R0, RZ, RZ, RZ ;  /* 0x000000ffff007224 */ /* 0x000fe400078e00ff */
[----:B-----5:R-:W-:Y:S01]  /*0170*/  IMAD.WIDE R6, R15, 0x4, R6 ;  /* 0x000000040f067825 */ /* 0x020fe200078e0206 */
[----:B------:R-:W3:Y:S01]  /*0180*/  @!P0 LDG.E.EL R19, desc[UR4][R4.64] ;  /* 0x0000000404138981 */ /* 0x000ee2000c2e1900 */
[----:B------:R-:W-:Y:S02]  /*0190*/  CS2R R14, SRZ ;  /* 0x00000000000e7805 */ /* 0x000fe4000001ff00 */
[C---:B0-----:R-:W-:Y:S01]  /*01a0*/  IMAD.WIDE R8, R17.reuse, 0x4, R8 ;  /* 0x0000000411087825 */ /* 0x041fe200078e0208 */
[----:B------:R-:W4:Y:S01]  /*01b0*/  @!P0 LDG.E.EL R0, desc[UR4][R6.64] ;  /* 0x0000000406008981 */ /* 0x000f22000c2e1900 */
[----:B--2---:R-:W0:Y:S02]  /*01c0*/  LDC.64 R2, c[0x0][0x238] ;  /* 0x00008e00ff027b82 */ /* 0x004e240000000a00 */
[----:B-1----:R-:W-:Y:S01]  /*01d0*/  IMAD.WIDE R10, R17, 0x4, R10 ;  /* 0x00000004110a7825 */ /* 0x002fe200078e020a */
[----:B------:R-:W2:Y:S04]  /*01e0*/  @!P0 LDG.E.EL R14, desc[UR4][R8.64] ;  /* 0x00000004080e8981 */ /* 0x000ea8000c2e1900 */
[----:B------:R-:W2:Y:S01]  /*01f0*/  @!P0 LDG.E.EL R15, desc[UR4][R10.64] ;  /* 0x000000040a0f8981 */ /* 0x000ea2000c2e1900 */
[----:B------:R-:W-:-:S04]  /*0200*/  LOP3.LUT P0, RZ, R16, 0x10, RZ, 0xc0, !PT ;  /* 0x0000001010ff7812 */ /* 0x000fc8000780c0ff */
[C---:B------:R-:W-:Y:S01]  /*0210*/  ISETP.LT.AND P0, PT, R13.reuse, 0x10, !P0 ;  /* 0x000000100d00780c */ /* 0x040fe20004701270 */
[----:B0-----:R-:W-:-:S04]  /*0220*/  IMAD.WIDE R2, R13, 0x4, R2 ;  /* 0x000000040d027825 */ /* 0x001fc800078e0202 */
[----:B---3--:R-:W-:-:S04]  /*0230*/  FADD R19, -R19, R12 ;  /* 0x0000000c13137221 */ /* 0x008fc80000000100 */
[----:B----4-:R-:W-:-:S04]  /*0240*/  FMUL R0, R19, R0 ;  /* 0x0000000013007220 */ /* 0x010fc80000400000 */
[----:B--2---:R-:W-:Y:S01]  /*0250*/  FFMA R15, R0, R14, R15 ;  /* 0x0000000e000f7223 */ /* 0x004fe2000000000f */
[----:B------:R-:W-:Y:S06]  /*0260*/  @!P0 EXIT ;  /* 0x000000000000894d */ /* 0x000fec0003800000 */
[----:B------:R-:W-:Y:S01]  /*0270*/  STG.E desc[UR4][R2.64], R15 ;  /* 0x0000000f02007986 */ /* 0x000fe2000c101904 */
[----:B------:R-:W-:Y:S05]  /*0280*/  EXIT ;  /* 0x000000000000794d */ /* 0x000fea0003800000 */
.L_x_0:
[----:B------:R-:W-:-:S00]  /*0290*/  BRA `(.L_x_0) ;  /* 0xfffffffc00fc7947 */ /* 0x000fc0000383ffff */
[----:B------:R-:W-:-:S00]  /*02a0*/  NOP ;  /* 0x0000000000007918 */ /* 0x000fc00000000000 */
        /* <DEDUP_REMOVED lines=13> */
.L_x_1:


//--------------------- .nv.constant0.triton_poi_fused_native_layer_norm_2 --------------------------
	.section	.nv.constant0.triton_poi_fused_native_layer_norm_2,"a",@progbits
	.sectionflags	@""
	.align	4
.nv.constant0.triton_poi_fused_native_layer_norm_2:
	.zero		580
